	.headerflags	@"EF_CUDA_TEXMODE_UNIFIED EF_CUDA_64BIT_ADDRESS EF_CUDA_ACCELERATORS EF_CUDA_SM90 EF_CUDA_VIRTUAL_SM(EF_CUDA_SM90)"
	.elftype	@"ET_EXEC"


//--------------------- .nv.info                  --------------------------
	.section	.nv.info,"",@"SHT_CUDA_INFO"
	.align	4


	//----- nvinfo : EIATTR_REGCOUNT
	.align		4
        /*0000*/ 	.byte	0x04, 0x2f
        /*0002*/ 	.short	(.L_1 - .L_0)
	.align		4
.L_0:
        /*0004*/ 	.word	index@(triton_poi_fused_reflection_pad2d_5)
        /*0008*/ 	.word	0x0000000e


	//----- nvinfo : EIATTR_MIN_STACK_SIZE
	.align		4
.L_1:
        /*000c*/ 	.byte	0x04, 0x12
        /*000e*/ 	.short	(.L_3 - .L_2)
	.align		4
.L_2:
        /*0010*/ 	.word	index@(triton_poi_fused_reflection_pad2d_5)
        /*0014*/ 	.word	0x00000000


	//----- nvinfo : EIATTR_FRAME_SIZE
	.align		4
.L_3:
        /*0018*/ 	.byte	0x04, 0x11
        /*001a*/ 	.short	(.L_5 - .L_4)
	.align		4
.L_4:
        /*001c*/ 	.word	index@(triton_poi_fused_reflection_pad2d_5)
        /*0020*/ 	.word	0x00000000


	//----- nvinfo : EIATTR_MIN_STACK_SIZE
	.align		4
.L_5:
        /*0024*/ 	.byte	0x04, 0x12
        /*0026*/ 	.short	(.L_7 - .L_6)
	.align		4
.L_6:
        /*0028*/ 	.word	index@(triton_poi_fused_reflection_pad2d_5)
        /*002c*/ 	.word	0x00000000
.L_7:


//--------------------- .nv.info.triton_poi_fused_reflection_pad2d_5 --------------------------
	.section	.nv.info.triton_poi_fused_reflection_pad2d_5,"",@"SHT_CUDA_INFO"
	.sectionflags	@""
	.align	4


	//----- nvinfo : EIATTR_CUDA_API_VERSION
	.align		4
        /*0000*/ 	.byte	0x04, 0x37
        /*0002*/ 	.short	(.L_9 - .L_8)
.L_8:
        /*0004*/ 	.word	0x0000007c


	//----- nvinfo : EIATTR_KPARAM_INFO
	.align		4
.L_9:
        /*0008*/ 	.byte	0x04, 0x17
        /*000a*/ 	.short	(.L_11 - .L_10)
.L_10:
        /*000c*/ 	.word	0x00000000
        /*0010*/ 	.short	0x0002
        /*0012*/ 	.short	0x0010
        /*0014*/ 	.byte	0x00, 0xf0, 0x11, 0x00


	//----- nvinfo : EIATTR_KPARAM_INFO
	.align		4
.L_11:
        /*0018*/ 	.byte	0x04, 0x17
        /*001a*/ 	.short	(.L_13 - .L_12)
.L_12:
        /*001c*/ 	.word	0x00000000
        /*0020*/ 	.short	0x0001
        /*0022*/ 	.short	0x0008
        /*0024*/ 	.byte	0x00, 0xf4, 0x21, 0x00


	//----- nvinfo : EIATTR_KPARAM_INFO
	.align		4
.L_13:
        /*0028*/ 	.byte	0x04, 0x17
        /*002a*/ 	.short	(.L_15 - .L_14)
.L_14:
        /*002c*/ 	.word	0x00000000
        /*0030*/ 	.short	0x0000
        /*0032*/ 	.short	0x0000
        /*0034*/ 	.byte	0x00, 0xf4, 0x21, 0x00


	//----- nvinfo : EIATTR_SPARSE_MMA_MASK
	.align		4
.L_15:
        /*0038*/ 	.byte	0x03, 0x50
        /*003a*/ 	.short	0x0000


	//----- nvinfo : EIATTR_MAXREG_COUNT
	.align		4
        /*003c*/ 	.byte	0x03, 0x1b
        /*003e*/ 	.short	0x00ff


	//----- nvinfo : EIATTR_EXIT_INSTR_OFFSETS
	.align		4
        /*0040*/ 	.byte	0x04, 0x1c
        /*0042*/ 	.short	(.L_17 - .L_16)


	//   ....[0]....
.L_16:
        /*0044*/ 	.word	0x00000210


	//   ....[1]....
        /*0048*/ 	.word	0x00000230


	//----- nvinfo : EIATTR_REQNTID
	.align		4
.L_17:
        /*004c*/ 	.byte	0x04, 0x10
        /*004e*/ 	.short	(.L_19 - .L_18)
.L_18:
        /*0050*/ 	.word	0x00000080
        /*0054*/ 	.word	0x00000001
        /*0058*/ 	.word	0x00000001


	//----- nvinfo : EIATTR_CBANK_PARAM_SIZE
	.align		4
.L_19:
        /*005c*/ 	.byte	0x03, 0x19
        /*005e*/ 	.short	0x0014


	//----- nvinfo : EIATTR_PARAM_CBANK
	.align		4
        /*0060*/ 	.byte	0x04, 0x0a
        /*0062*/ 	.short	(.L_21 - .L_20)
	.align		4
.L_20:
        /*0064*/ 	.word	index@(.nv.constant0.triton_poi_fused_reflection_pad2d_5)
        /*0068*/ 	.short	0x0210
        /*006a*/ 	.short	0x0014


	//----- nvinfo : EIATTR_SW_WAR
	.align		4
.L_21:
        /*006c*/ 	.byte	0x04, 0x36
        /*006e*/ 	.short	(.L_23 - .L_22)
.L_22:
        /*0070*/ 	.word	0x00000008
.L_23:


//--------------------- .nv.callgraph             --------------------------
	.section	.nv.callgraph,"",@"SHT_CUDA_CALLGRAPH"
	.align	4
	.sectionentsize	8
	.align		4
        /*0000*/ 	.word	0x00000000
	.align		4
        /*0004*/ 	.word	0xffffffff
	.align		4
        /*0008*/ 	.word	0x00000000
	.align		4
        /*000c*/ 	.word	0xfffffffe
	.align		4
        /*0010*/ 	.word	0x00000000
	.align		4
        /*0014*/ 	.word	0xfffffffd
	.align		4
        /*0018*/ 	.word	0x00000000
	.align		4
        /*001c*/ 	.word	0xfffffffc


//--------------------- .text.triton_poi_fused_reflection_pad2d_5 --------------------------
	.section	.text.triton_poi_fused_reflection_pad2d_5,"ax",@progbits
	.align	128
        .global         triton_poi_fused_reflection_pad2d_5
        .type           triton_poi_fused_reflection_pad2d_5,@function
        .size           triton_poi_fused_reflection_pad2d_5,(.L_x_1 - triton_poi_fused_reflection_pad2d_5)
        .other          triton_poi_fused_reflection_pad2d_5,@"STO_CUDA_ENTRY STV_DEFAULT"
triton_poi_fused_reflection_pad2d_5:
.text.triton_poi_fused_reflection_pad2d_5:
[----:B------:R-:W0:Y:S02]  /*0000*/  LDC R1, c[0x0][0x28] ;  /* 0x00000a00ff017b82 */ /* 0x000e240000000800 */
[----:B------:R-:W1:Y:S01]  /*0010*/  S2R R0, SR_TID.X ;  /* 0x0000000000007919 */ /* 0x000e620000002100 */
[----:B------:R-:W-:Y:S01]  /*0020*/  ULDC.64 UR4, c[0x0][0x208] ;  /* 0x0000820000047ab9 */ /* 0x000fe20000000a00 */
[----:B------:R-:W2:Y:S01]  /*0030*/  S2R R3, SR_CTAID.X ;  /* 0x0000000000037919 */ /* 0x000ea20000002500 */
[----:B-1----:R-:W-:Y:S01]  /*0040*/  IMAD.SHL.U32 R0, R0, 0x2, RZ ;  /* 0x0000000200007824 */ /* 0x002fe200078e00ff */
[----:B--2---:R-:W-:-:S04]  /*0050*/  SHF.R.S32.HI R6, RZ, 0x17, R3 ;  /* 0x00000017ff067819 */ /* 0x004fc80000011403 */
[----:B------:R-:W-:Y:S02]  /*0060*/  LOP3.LUT R0, R0, 0xfe, RZ, 0xc0, !PT ;  /* 0x000000fe00007812 */ /* 0x000fe400078ec0ff */
[----:B------:R-:W-:-:S03]  /*0070*/  SGXT R6, R6, 0x1 ;  /* 0x000000010606781a */ /* 0x000fc60000000200 */
[----:B------:R-:W-:Y:S02]  /*0080*/  IMAD R9, R3, 0x100, R0 ;  /* 0x0000010003097824 */ /* 0x000fe400078e0200 */
[----:B------:R-:W1:Y:S03]  /*0090*/  LDC.64 R2, c[0x0][0x210] ;  /* 0x00008400ff027b82 */ /* 0x000e660000000a00 */
[----:B------:R-:W-:Y:S02]  /*00a0*/  SHF.R.S32.HI R0, RZ, 0x1f, R9 ;  /* 0x0000001fff007819 */ /* 0x000fe40000011409 */
[-C--:B------:R-:W-:Y:S02]  /*00b0*/  LEA.HI R7, R6, R9.reuse, RZ, 0x4 ;  /* 0x0000000906077211 */ /* 0x080fe400078f20ff */
[----:B------:R-:W-:Y:S02]  /*00c0*/  LEA.HI R4, R0, R9, RZ, 0x2 ;  /* 0x0000000900047211 */ /* 0x000fe400078f10ff */
[----:B------:R-:W-:-:S02]  /*00d0*/  LOP3.LUT R7, R7, 0xfffffff0, RZ, 0xc0, !PT ;  /* 0xfffffff007077812 */ /* 0x000fc400078ec0ff */
[----:B------:R-:W-:Y:S02]  /*00e0*/  SHF.R.S32.HI R5, RZ, 0x2, R4 ;  /* 0x00000002ff057819 */ /* 0x000fe40000011404 */
[----:B------:R-:W-:Y:S02]  /*00f0*/  LOP3.LUT R4, R4, 0xfffffffc, RZ, 0xc0, !PT ;  /* 0xfffffffc04047812 */ /* 0x000fe400078ec0ff */
[----:B------:R-:W-:Y:S02]  /*0100*/  LEA.HI R0, R5, R5, RZ, 0x2 ;  /* 0x0000000505007211 */ /* 0x000fe400078f10ff */
[C---:B------:R-:W-:Y:S02]  /*0110*/  ISETP.GE.AND P0, PT, R9.reuse, 0x100, PT ;  /* 0x000001000900780c */ /* 0x040fe40003f06270 */
[----:B------:R-:W-:Y:S01]  /*0120*/  LOP3.LUT R8, R0, 0x3ffffffc, RZ, 0xc0, !PT ;  /* 0x3ffffffc00087812 */ /* 0x000fe200078ec0ff */
[----:B------:R-:W-:-:S04]  /*0130*/  VIADD R0, R9, 0x1 ;  /* 0x0000000109007836 */ /* 0x000fc80000000000 */
[----:B------:R-:W-:Y:S01]  /*0140*/  IMAD.IADD R8, R5, 0x1, -R8 ;  /* 0x0000000105087824 */ /* 0x000fe200078e0a08 */
[----:B------:R-:W-:-:S03]  /*0150*/  LEA.HI R6, R6, R0, RZ, 0x2 ;  /* 0x0000000006067211 */ /* 0x000fc600078f10ff */
[----:B------:R-:W-:Y:S01]  /*0160*/  IMAD R7, R8, 0x4, R7 ;  /* 0x0000000408077824 */ /* 0x000fe200078e0207 */
[----:B------:R-:W-:-:S04]  /*0170*/  LOP3.LUT R5, R6, 0xfffffffc, RZ, 0xc0, !PT ;  /* 0xfffffffc06057812 */ /* 0x000fc800078ec0ff */
[C---:B------:R-:W-:Y:S02]  /*0180*/  IADD3 R11, R7.reuse, R9, -R4 ;  /* 0x00000009070b7210 */ /* 0x040fe40007ffe804 */
[----:B------:R-:W-:-:S03]  /*0190*/  IADD3 R7, R7, R0, -R5 ;  /* 0x0000000007077210 */ /* 0x000fc60007ffe805 */
[----:B-1----:R-:W-:Y:S01]  /*01a0*/  IMAD.WIDE R4, R11, 0x4, R2 ;  /* 0x000000040b047825 */ /* 0x002fe200078e0202 */
[----:B------:R-:W-:-:S03]  /*01b0*/  CS2R R10, SRZ ;  /* 0x00000000000a7805 */ /* 0x000fc6000001ff00 */
[----:B------:R-:W-:Y:S02]  /*01c0*/  IMAD.WIDE R2, R7, 0x4, R2 ;  /* 0x0000000407027825 */ /* 0x000fe400078e0202 */
[----:B------:R-:W1:Y:S01]  /*01d0*/  LDC.64 R6, c[0x0][0x218] ;  /* 0x00008600ff067b82 */ /* 0x000e620000000a00 */
[----:B------:R2:W5:Y:S04]  /*01e0*/  @!P0 LDG.E R10, desc[UR4][R4.64] ;  /* 0x00000004040a8981 */ /* 0x000568000c1e1900 */
[----:B------:R2:W5:Y:S01]  /*01f0*/  @!P0 LDG.E R11, desc[UR4][R2.64] ;  /* 0x00000004020b8981 */ /* 0x000562000c1e1900 */
[----:B-1----:R-:W-:Y:S01]  /*0200*/  IMAD.WIDE R6, R9, 0x4, R6 ;  /* 0x0000000409067825 */ /* 0x002fe200078e0206 */
[----:B--2---:R-:W-:Y:S06]  /*0210*/  @P0 EXIT ;  /* 0x000000000000094d */ /* 0x004fec0003800000 */
[----:B-----5:R-:W-:Y:S01]  /*0220*/  STG.E.64 desc[UR4][R6.64], R10 ;  /* 0x0000000a06007986 */ /* 0x020fe2000c101b04 */
[----:B------:R-:W-:Y:S05]  /*0230*/  EXIT ;  /* 0x000000000000794d */ /* 0x000fea0003800000 */
.L_x_0:
[----:B------:R-:W-:-:S00]  /*0240*/  BRA `(.L_x_0) ;  /* 0xfffffffc00fc7947 */ /* 0x000fc0000383ffff */
[----:B------:R-:W-:-:S00]  /*0250*/  NOP ;  /* 0x0000000000007918 */ /* 0x000fc00000000000 */
        /* <DEDUP_REMOVED lines=10> */
.L_x_1:


//--------------------- .nv.constant0.triton_poi_fused_reflection_pad2d_5 --------------------------
	.section	.nv.constant0.triton_poi_fused_reflection_pad2d_5,"a",@progbits
	.sectionflags	@""
	.align	4
.nv.constant0.triton_poi_fused_reflection_pad2d_5:
	.zero		548
